	.headerflags	@"EF_CUDA_TEXMODE_UNIFIED EF_CUDA_64BIT_ADDRESS EF_CUDA_ACCELERATORS EF_CUDA_SM90 EF_CUDA_VIRTUAL_SM(EF_CUDA_SM90)"
	.elftype	@"ET_EXEC"


//--------------------- .nv.info                  --------------------------
	.section	.nv.info,"",@"SHT_CUDA_INFO"
	.align	4


	//----- nvinfo : EIATTR_REGCOUNT
	.align		4
        /*0000*/ 	.byte	0x04, 0x2f
        /*0002*/ 	.short	(.L_2 - .L_1)
	.align		4
.L_1:
        /*0004*/ 	.word	index@(triton_poi_fused_gelu_mul_sigmoid_3)
        /*0008*/ 	.word	0x0000000f


	//----- nvinfo : EIATTR_MIN_STACK_SIZE
	.align		4
.L_2:
        /*000c*/ 	.byte	0x04, 0x12
        /*000e*/ 	.short	(.L_4 - .L_3)
	.align		4
.L_3:
        /*0010*/ 	.word	index@(triton_poi_fused_gelu_mul_sigmoid_3)
        /*0014*/ 	.word	0x00000000


	//----- nvinfo : EIATTR_FRAME_SIZE
	.align		4
.L_4:
        /*0018*/ 	.byte	0x04, 0x11
        /*001a*/ 	.short	(.L_6 - .L_5)
	.align		4
.L_5:
        /*001c*/ 	.word	index@(triton_poi_fused_gelu_mul_sigmoid_3)
        /*0020*/ 	.word	0x00000000


	//----- nvinfo : EIATTR_MIN_STACK_SIZE
	.align		4
.L_6:
        /*0024*/ 	.byte	0x04, 0x12
        /*0026*/ 	.short	(.L_8 - .L_7)
	.align		4
.L_7:
        /*0028*/ 	.word	index@(triton_poi_fused_gelu_mul_sigmoid_3)
        /*002c*/ 	.word	0x00000000
.L_8:


//--------------------- .nv.info.triton_poi_fused_gelu_mul_sigmoid_3 --------------------------
	.section	.nv.info.triton_poi_fused_gelu_mul_sigmoid_3,"",@"SHT_CUDA_INFO"
	.sectionflags	@""
	.align	4


	//----- nvinfo : EIATTR_CUDA_API_VERSION
	.align		4
        /*0000*/ 	.byte	0x04, 0x37
        /*0002*/ 	.short	(.L_10 - .L_9)
.L_9:
        /*0004*/ 	.word	0x0000007c


	//----- nvinfo : EIATTR_KPARAM_INFO
	.align		4
.L_10:
        /*0008*/ 	.byte	0x04, 0x17
        /*000a*/ 	.short	(.L_12 - .L_11)
.L_11:
        /*000c*/ 	.word	0x00000000
        /*0010*/ 	.short	0x0003
        /*0012*/ 	.short	0x0018
        /*0014*/ 	.byte	0x00, 0xf0, 0x11, 0x00


	//----- nvinfo : EIATTR_KPARAM_INFO
	.align		4
.L_12:
        /*0018*/ 	.byte	0x04, 0x17
        /*001a*/ 	.short	(.L_14 - .L_13)
.L_13:
        /*001c*/ 	.word	0x00000000
        /*0020*/ 	.short	0x0002
        /*0022*/ 	.short	0x0010
        /*0024*/ 	.byte	0x00, 0xf4, 0x21, 0x00


	//----- nvinfo : EIATTR_KPARAM_INFO
	.align		4
.L_14:
        /*0028*/ 	.byte	0x04, 0x17
        /*002a*/ 	.short	(.L_16 - .L_15)
.L_15:
        /*002c*/ 	.word	0x00000000
        /*0030*/ 	.short	0x0001
        /*0032*/ 	.short	0x0008
        /*0034*/ 	.byte	0x00, 0xf4, 0x21, 0x00


	//----- nvinfo : EIATTR_KPARAM_INFO
	.align		4
.L_16:
        /*0038*/ 	.byte	0x04, 0x17
        /*003a*/ 	.short	(.L_18 - .L_17)
.L_17:
        /*003c*/ 	.word	0x00000000
        /*0040*/ 	.short	0x0000
        /*0042*/ 	.short	0x0000
        /*0044*/ 	.byte	0x00, 0xf4, 0x21, 0x00


	//----- nvinfo : EIATTR_SPARSE_MMA_MASK
	.align		4
.L_18:
        /*0048*/ 	.byte	0x03, 0x50
        /*004a*/ 	.short	0x0000


	//----- nvinfo : EIATTR_MAXREG_COUNT
	.align		4
        /*004c*/ 	.byte	0x03, 0x1b
        /*004e*/ 	.short	0x00ff


	//----- nvinfo : EIATTR_EXIT_INSTR_OFFSETS
	.align		4
        /*0050*/ 	.byte	0x04, 0x1c
        /*0052*/ 	.short	(.L_20 - .L_19)


	//   ....[0]....
.L_19:
        /*0054*/ 	.word	0x000004a0


	//   ....[1]....
        /*0058*/ 	.word	0x000004c0


	//----- nvinfo : EIATTR_REQNTID
	.align		4
.L_20:
        /*005c*/ 	.byte	0x04, 0x10
        /*005e*/ 	.short	(.L_22 - .L_21)
.L_21:
        /*0060*/ 	.word	0x00000080
        /*0064*/ 	.word	0x00000001
        /*0068*/ 	.word	0x00000001


	//----- nvinfo : EIATTR_CBANK_PARAM_SIZE
	.align		4
.L_22:
        /*006c*/ 	.byte	0x03, 0x19
        /*006e*/ 	.short	0x001c


	//----- nvinfo : EIATTR_PARAM_CBANK
	.align		4
        /*0070*/ 	.byte	0x04, 0x0a
        /*0072*/ 	.short	(.L_24 - .L_23)
	.align		4
.L_23:
        /*0074*/ 	.word	index@(.nv.constant0.triton_poi_fused_gelu_mul_sigmoid_3)
        /*0078*/ 	.short	0x0210
        /*007a*/ 	.short	0x001c


	//----- nvinfo : EIATTR_SW_WAR
	.align		4
.L_24:
        /*007c*/ 	.byte	0x04, 0x36
        /*007e*/ 	.short	(.L_26 - .L_25)
.L_25:
        /*0080*/ 	.word	0x00000008
.L_26:


//--------------------- .nv.callgraph             --------------------------
	.section	.nv.callgraph,"",@"SHT_CUDA_CALLGRAPH"
	.align	4
	.sectionentsize	8
	.align		4
        /*0000*/ 	.word	0x00000000
	.align		4
        /*0004*/ 	.word	0xffffffff
	.align		4
        /*0008*/ 	.word	0x00000000
	.align		4
        /*000c*/ 	.word	0xfffffffe
	.align		4
        /*0010*/ 	.word	0x00000000
	.align		4
        /*0014*/ 	.word	0xfffffffd
	.align		4
        /*0018*/ 	.word	0x00000000
	.align		4
        /*001c*/ 	.word	0xfffffffc


//--------------------- .nv.constant4             --------------------------
	.section	.nv.constant4,"a",@progbits
	.align	8
	.align		8
.nv.constant4:
        /*0000*/ 	.dword	_$_str


//--------------------- .text.triton_poi_fused_gelu_mul_sigmoid_3 --------------------------
	.section	.text.triton_poi_fused_gelu_mul_sigmoid_3,"ax",@progbits
	.align	128
        .global         triton_poi_fused_gelu_mul_sigmoid_3
        .type           triton_poi_fused_gelu_mul_sigmoid_3,@function
        .size           triton_poi_fused_gelu_mul_sigmoid_3,(.L_x_1 - triton_poi_fused_gelu_mul_sigmoid_3)
        .other          triton_poi_fused_gelu_mul_sigmoid_3,@"STO_CUDA_ENTRY STV_DEFAULT"
triton_poi_fused_gelu_mul_sigmoid_3:
.text.triton_poi_fused_gelu_mul_sigmoid_3:
[----:B------:R-:W0:Y:S02]  /*0000*/  LDC R1, c[0x0][0x28] ;  /* 0x00000a00ff017b82 */ /* 0x000e240000000800 */
[----:B------:R-:W1:Y:S01]  /*0010*/  S2R R0, SR_TID.X ;  /* 0x0000000000007919 */ /* 0x000e620000002100 */
[----:B------:R-:W2:Y:S01]  /*0020*/  LDC.64 R4, c[0x0][0x218] ;  /* 0x00008600ff047b82 */ /* 0x000ea20000000a00 */
[----:B------:R-:W-:Y:S01]  /*0030*/  ULDC.64 UR4, c[0x0][0x208] ;  /* 0x0000820000047ab9 */ /* 0x000fe20000000a00 */
[----:B------:R-:W3:Y:S01]  /*0040*/  S2R R3, SR_CTAID.X ;  /* 0x0000000000037919 */ /* 0x000ee20000002500 */
[----:B-1----:R-:W-:Y:S02]  /*0050*/  LOP3.LUT R0, R0, 0x7f, RZ, 0xc0, !PT ;  /* 0x0000007f00007812 */ /* 0x002fe400078ec0ff */
[----:B---3--:R-:W-:Y:S02]  /*0060*/  SHF.R.S32.HI R9, RZ, 0x18, R3 ;  /* 0x00000018ff097819 */ /* 0x008fe40000011403 */
[----:B------:R-:W-:Y:S02]  /*0070*/  LEA R0, R3, R0, 0x7 ;  /* 0x0000000003007211 */ /* 0x000fe400078e38ff */
[----:B------:R-:W1:Y:S01]  /*0080*/  LDC.64 R2, c[0x0][0x210] ;  /* 0x00008400ff027b82 */ /* 0x000e620000000a00 */
[----:B------:R-:W-:-:S02]  /*0090*/  SGXT R9, R9, 0x1 ;  /* 0x000000010909781a */ /* 0x000fc40000000200 */
[----:B------:R-:W-:Y:S02]  /*00a0*/  SHF.R.S32.HI R7, RZ, 0x1f, R0 ;  /* 0x0000001fff077819 */ /* 0x000fe40000011400 */
[-C--:B------:R-:W-:Y:S02]  /*00b0*/  LEA.HI R9, R9, R0.reuse, RZ, 0x4 ;  /* 0x0000000009097211 */ /* 0x080fe400078f20ff */
[----:B------:R-:W-:Y:S02]  /*00c0*/  LEA.HI R7, R7, R0, RZ, 0x6 ;  /* 0x0000000007077211 */ /* 0x000fe400078f30ff */
[----:B------:R-:W-:Y:S02]  /*00d0*/  LOP3.LUT R11, R9, 0xfffffff0, RZ, 0xc0, !PT ;  /* 0xfffffff0090b7812 */ /* 0x000fe400078ec0ff */
[----:B------:R-:W-:Y:S02]  /*00e0*/  LOP3.LUT R9, R7, 0xffffffc0, RZ, 0xc0, !PT ;  /* 0xffffffc007097812 */ /* 0x000fe400078ec0ff */
[----:B------:R-:W-:-:S02]  /*00f0*/  IADD3 R8, R0, -R11, RZ ;  /* 0x8000000b00087210 */ /* 0x000fc40007ffe0ff */
[----:B------:R-:W-:Y:S01]  /*0100*/  SHF.R.S32.HI R7, RZ, 0x6, R7 ;  /* 0x00000006ff077819 */ /* 0x000fe20000011407 */
[C---:B------:R-:W-:Y:S01]  /*0110*/  IMAD.IADD R6, R0.reuse, 0x1, -R9 ;  /* 0x0000000100067824 */ /* 0x040fe200078e0a09 */
[----:B------:R-:W-:Y:S02]  /*0120*/  ISETP.GE.AND P0, PT, R0, 0x100, PT ;  /* 0x000001000000780c */ /* 0x000fe40003f06270 */
[C---:B------:R-:W-:Y:S02]  /*0130*/  LEA R11, R7.reuse, R8, 0x4 ;  /* 0x00000008070b7211 */ /* 0x040fe400078e20ff */
[----:B------:R-:W-:-:S03]  /*0140*/  LEA R9, R7, R6, 0x7 ;  /* 0x0000000607097211 */ /* 0x000fc600078e38ff */
[----:B--2---:R-:W-:-:S04]  /*0150*/  IMAD.WIDE R6, R11, 0x4, R4 ;  /* 0x000000040b067825 */ /* 0x004fc800078e0204 */
[----:B-1----:R-:W-:Y:S01]  /*0160*/  IMAD.WIDE R4, R9, 0x4, R2 ;  /* 0x0000000409047825 */ /* 0x002fe200078e0202 */
[----:B------:R-:W-:-:S06]  /*0170*/  CS2R R2, SRZ ;  /* 0x0000000000027805 */ /* 0x000fcc000001ff00 */
[----:B------:R-:W2:Y:S04]  /*0180*/  @!P0 LDG.E.EL R3, desc[UR4][R6.64] ;  /* 0x0000000406038981 */ /* 0x000ea8000c2e1900 */
[----:B------:R1:W3:Y:S01]  /*0190*/  @!P0 LDG.E R2, desc[UR4][R4.64] ;  /* 0x0000000404028981 */ /* 0x0002e2000c1e1900 */
[----:B------:R-:W-:Y:S01]  /*01a0*/  HFMA2.MMA R8, -RZ, RZ, -0.74462890625, 604.5 ;  /* 0xb9f560b9ff087435 */ /* 0x000fe200000001ff */
[----:B------:R-:W-:Y:S01]  /*01b0*/  MOV R9, 0x3bac840b ;  /* 0x3bac840b00097802 */ /* 0x000fe20000000f00 */
[----:B-1----:R-:W-:Y:S01]  /*01c0*/  HFMA2.MMA R4, -RZ, RZ, -1.26171875, -2.110004425048828125e-05 ;  /* 0xbd0c8162ff047435 */ /* 0x002fe200000001ff */
[----:B------:R-:W-:Y:S02]  /*01d0*/  IMAD.MOV.U32 R5, RZ, RZ, 0x3f6a937e ;  /* 0x3f6a937eff057424 */ /* 0x000fe400078e00ff */
[----:B--2---:R-:W-:Y:S01]  /*01e0*/  FADD R3, RZ, -R3 ;  /* 0x80000003ff037221 */ /* 0x004fe20000000000 */
[----:B---3--:R-:W-:-:S03]  /*01f0*/  FMUL R12, R2, 0.70710676908493041992 ;  /* 0x3f3504f3020c7820 */ /* 0x008fc60000400000 */
[----:B------:R-:W-:Y:S01]  /*0200*/  FMUL R10, R3, 1.4426950216293334961 ;  /* 0x3fb8aa3b030a7820 */ /* 0x000fe20000400000 */
[----:B------:R-:W-:Y:S02]  /*0210*/  IMAD.MOV.U32 R3, RZ, RZ, 0x3789ca3c ;  /* 0x3789ca3cff037424 */ /* 0x000fe400078e00ff */
[----:B------:R-:W-:Y:S01]  /*0220*/  FMUL R2, R2, 0.5 ;  /* 0x3f00000002027820 */ /* 0x000fe20000400000 */
[----:B------:R-:W-:Y:S01]  /*0230*/  FADD.FTZ R11, |R12|, -RZ ;  /* 0x800000ff0c0b7221 */ /* 0x000fe20000010200 */
[----:B------:R-:W-:-:S04]  /*0240*/  FSETP.GEU.AND P2, PT, R10, -126, PT ;  /* 0xc2fc00000a00780b */ /* 0x000fc80003f4e000 */
[----:B------:R-:W-:-:S09]  /*0250*/  FSETP.GE.AND P1, PT, R11, 1.0029599666595458984, PT ;  /* 0x3f8060fe0b00780b */ /* 0x000fd20003f26000 */
[----:B------:R-:W-:-:S04]  /*0260*/  @!P2 FMUL R10, R10, 0.5 ;  /* 0x3f0000000a0aa820 */ /* 0x000fc80000400000 */
[----:B------:R-:W-:Y:S01]  /*0270*/  @!P1 MOV R8, 0xba574d20 ;  /* 0xba574d2000089802 */ /* 0x000fe20000000f00 */
[----:B------:R-:W-:Y:S02]  /*0280*/  @!P1 IMAD.MOV.U32 R3, RZ, RZ, 0x38b1e96a ;  /* 0x38b1e96aff039424 */ /* 0x000fe400078e00ff */
[----:B------:R-:W-:Y:S01]  /*0290*/  @!P1 FMUL R11, R12, R12 ;  /* 0x0000000c0c0b9220 */ /* 0x000fe20000400000 */
[----:B------:R-:W1:Y:S01]  /*02a0*/  MUFU.EX2 R10, R10 ;  /* 0x0000000a000a7308 */ /* 0x000e620000000800 */
[----:B------:R-:W-:Y:S01]  /*02b0*/  @!P1 IMAD.MOV.U32 R9, RZ, RZ, 0x3baad5ea ;  /* 0x3baad5eaff099424 */ /* 0x000fe200078e00ff */
[----:B------:R-:W-:Y:S01]  /*02c0*/  @!P1 MOV R4, 0xbcdc1be7 ;  /* 0xbcdc1be700049802 */ /* 0x000fe20000000f00 */
[----:B------:R-:W-:Y:S01]  /*02d0*/  FFMA.FTZ R8, R11, R3, R8 ;  /* 0x000000030b087223 */ /* 0x000fe20000010008 */
[----:B------:R-:W-:Y:S01]  /*02e0*/  MOV R3, 0x3e1cf906 ;  /* 0x3e1cf90600037802 */ /* 0x000fe20000000f00 */
[----:B------:R-:W-:Y:S01]  /*02f0*/  @!P1 IMAD.MOV.U32 R5, RZ, RZ, -0x413f6c54 ;  /* 0xbec093acff059424 */ /* 0x000fe200078e00ff */
[----:B------:R-:W-:Y:S01]  /*0300*/  @!P1 MOV R3, 0x3de718af ;  /* 0x3de718af00039802 */ /* 0x000fe20000000f00 */
[----:B------:R-:W-:-:S04]  /*0310*/  FFMA.FTZ R9, R8, R11, R9 ;  /* 0x0000000b08097223 */ /* 0x000fc80000010009 */
[-C--:B------:R-:W-:Y:S01]  /*0320*/  FFMA.FTZ R6, R9, R11.reuse, R4 ;  /* 0x0000000b09067223 */ /* 0x080fe20000010004 */
[----:B------:R-:W-:Y:S02]  /*0330*/  HFMA2.MMA R4, -RZ, RZ, 1.78125, -136.25 ;  /* 0x3f20d842ff047435 */ /* 0x000fe400000001ff */
[----:B------:R-:W-:Y:S01]  /*0340*/  HFMA2.MMA R9, -RZ, RZ, 1.625, 0 ;  /* 0x3e800000ff097435 */ /* 0x000fe200000001ff */
[-C--:B------:R-:W-:Y:S01]  /*0350*/  FFMA.FTZ R6, R6, R11.reuse, R3 ;  /* 0x0000000b06067223 */ /* 0x080fe20000010003 */
[----:B-1----:R-:W-:Y:S01]  /*0360*/  @!P2 FMUL R10, R10, R10 ;  /* 0x0000000a0a0aa220 */ /* 0x002fe20000400000 */
[----:B------:R-:W-:Y:S02]  /*0370*/  FSEL R3, -R11, R12, P1 ;  /* 0x0000000c0b037208 */ /* 0x000fe40000800100 */
[----:B------:R-:W-:Y:S01]  /*0380*/  @!P1 MOV R4, 0x3e0375d3 ;  /* 0x3e0375d300049802 */ /* 0x000fe20000000f00 */
[----:B------:R-:W-:Y:S01]  /*0390*/  FFMA.FTZ R5, R6, R11, R5 ;  /* 0x0000000b06057223 */ /* 0x000fe20000010005 */
[----:B------:R-:W-:-:S03]  /*03a0*/  FADD R10, R10, 1 ;  /* 0x3f8000000a0a7421 */ /* 0x000fc60000000000 */
[----:B------:R-:W-:Y:S02]  /*03b0*/  FFMA.FTZ R4, R5, R11, R4 ;  /* 0x0000000b05047223 */ /* 0x000fe40000010004 */
[----:B------:R-:W-:Y:S02]  /*03c0*/  FSETP.GT.AND P2, PT, R10, 8.50705917302346158658e+37, PT ;  /* 0x7e8000000a00780b */ /* 0x000fe40003f44000 */
[----:B------:R-:W-:Y:S02]  /*03d0*/  FFMA.FTZ R3, R4, R3, R3 ;  /* 0x0000000304037223 */ /* 0x000fe40000010003 */
[----:B------:R-:W1:Y:S01]  /*03e0*/  LDC.64 R4, c[0x0][0x220] ;  /* 0x00008800ff047b82 */ /* 0x000e620000000a00 */
[----:B------:R-:W-:Y:S01]  /*03f0*/  FSEL R9, R9, 1, P2 ;  /* 0x3f80000009097808 */ /* 0x000fe20001000000 */
[----:B------:R-:W2:Y:S07]  /*0400*/  @P1 MUFU.EX2 R6, R3 ;  /* 0x0000000300061308 */ /* 0x000eae0000000800 */
[----:B------:R-:W-:-:S06]  /*0410*/  @P2 FMUL R10, R10, 0.25 ;  /* 0x3e8000000a0a2820 */ /* 0x000fcc0000400000 */
[----:B------:R-:W3:Y:S01]  /*0420*/  MUFU.RCP R10, R10 ;  /* 0x0000000a000a7308 */ /* 0x000ee20000001000 */
[----:B--2---:R-:W-:-:S05]  /*0430*/  @P1 FADD R6, -R6, 1 ;  /* 0x3f80000006061421 */ /* 0x004fca0000000100 */
[----:B------:R-:W-:Y:S01]  /*0440*/  @P1 LOP3.LUT R3, R6, 0x80000000, R12, 0xf8, !PT ;  /* 0x8000000006031812 */ /* 0x000fe200078ef80c */
[----:B-1----:R-:W-:-:S04]  /*0450*/  IMAD.WIDE R4, R0, 0x4, R4 ;  /* 0x0000000400047825 */ /* 0x002fc800078e0204 */
[----:B------:R-:W-:Y:S01]  /*0460*/  FADD R7, R3, 1 ;  /* 0x3f80000003077421 */ /* 0x000fe20000000000 */
[----:B---3--:R-:W-:-:S03]  /*0470*/  FMUL R9, R10, R9 ;  /* 0x000000090a097220 */ /* 0x008fc60000400000 */
[----:B------:R-:W-:-:S04]  /*0480*/  FMUL R2, R2, R7 ;  /* 0x0000000702027220 */ /* 0x000fc80000400000 */
[----:B------:R-:W-:Y:S01]  /*0490*/  FMUL R9, R2, R9 ;  /* 0x0000000902097220 */ /* 0x000fe20000400000 */
[----:B------:R-:W-:Y:S06]  /*04a0*/  @P0 EXIT ;  /* 0x000000000000094d */ /* 0x000fec0003800000 */
[----:B------:R-:W-:Y:S01]  /*04b0*/  STG.E desc[UR4][R4.64], R9 ;  /* 0x0000000904007986 */ /* 0x000fe2000c101904 */
[----:B------:R-:W-:Y:S05]  /*04c0*/  EXIT ;  /* 0x000000000000794d */ /* 0x000fea0003800000 */
.L_x_0:
[----:B------:R-:W-:-:S00]  /*04d0*/  BRA `(.L_x_0) ;  /* 0xfffffffc00fc7947 */ /* 0x000fc0000383ffff */
[----:B------:R-:W-:-:S00]  /*04e0*/  NOP ;  /* 0x0000000000007918 */ /* 0x000fc00000000000 */
        /* <DEDUP_REMOVED lines=9> */
.L_x_1:


//--------------------- .nv.global.init           --------------------------
	.section	.nv.global.init,"aw",@progbits
.nv.global.init:
	.type		_$_str,@object
	.size		_$_str,(.L_0 - _$_str)
_$_str:
        /*0000*/ 	.byte	0x5f, 0x5f, 0x43, 0x55, 0x44, 0x41, 0x5f, 0x46, 0x54, 0x5a, 0x00
.L_0:


//--------------------- .nv.constant0.triton_poi_fused_gelu_mul_sigmoid_3 --------------------------
	.section	.nv.constant0.triton_poi_fused_gelu_mul_sigmoid_3,"a",@progbits
	.sectionflags	@""
	.align	4
.nv.constant0.triton_poi_fused_gelu_mul_sigmoid_3:
	.zero		556
